	.headerflags	@"EF_CUDA_TEXMODE_UNIFIED EF_CUDA_64BIT_ADDRESS EF_CUDA_ACCELERATORS EF_CUDA_SM90 EF_CUDA_VIRTUAL_SM(EF_CUDA_SM90)"
	.elftype	@"ET_EXEC"


//--------------------- .nv.info                  --------------------------
	.section	.nv.info,"",@"SHT_CUDA_INFO"
	.align	4


	//----- nvinfo : EIATTR_REGCOUNT
	.align		4
        /*0000*/ 	.byte	0x04, 0x2f
        /*0002*/ 	.short	(.L_1 - .L_0)
	.align		4
.L_0:
        /*0004*/ 	.word	index@(triton_poi_fused__to_copy_add_arange_clamp_mul_sub_21)
        /*0008*/ 	.word	0x0000000a


	//----- nvinfo : EIATTR_MIN_STACK_SIZE
	.align		4
.L_1:
        /*000c*/ 	.byte	0x04, 0x12
        /*000e*/ 	.short	(.L_3 - .L_2)
	.align		4
.L_2:
        /*0010*/ 	.word	index@(triton_poi_fused__to_copy_add_arange_clamp_mul_sub_21)
        /*0014*/ 	.word	0x00000000


	//----- nvinfo : EIATTR_FRAME_SIZE
	.align		4
.L_3:
        /*0018*/ 	.byte	0x04, 0x11
        /*001a*/ 	.short	(.L_5 - .L_4)
	.align		4
.L_4:
        /*001c*/ 	.word	index@(triton_poi_fused__to_copy_add_arange_clamp_mul_sub_21)
        /*0020*/ 	.word	0x00000000


	//----- nvinfo : EIATTR_MIN_STACK_SIZE
	.align		4
.L_5:
        /*0024*/ 	.byte	0x04, 0x12
        /*0026*/ 	.short	(.L_7 - .L_6)
	.align		4
.L_6:
        /*0028*/ 	.word	index@(triton_poi_fused__to_copy_add_arange_clamp_mul_sub_21)
        /*002c*/ 	.word	0x00000000
.L_7:


//--------------------- .nv.info.triton_poi_fused__to_copy_add_arange_clamp_mul_sub_21 --------------------------
	.section	.nv.info.triton_poi_fused__to_copy_add_arange_clamp_mul_sub_21,"",@"SHT_CUDA_INFO"
	.sectionflags	@""
	.align	4


	//----- nvinfo : EIATTR_CUDA_API_VERSION
	.align		4
        /*0000*/ 	.byte	0x04, 0x37
        /*0002*/ 	.short	(.L_9 - .L_8)
.L_8:
        /*0004*/ 	.word	0x0000007c


	//----- nvinfo : EIATTR_KPARAM_INFO
	.align		4
.L_9:
        /*0008*/ 	.byte	0x04, 0x17
        /*000a*/ 	.short	(.L_11 - .L_10)
.L_10:
        /*000c*/ 	.word	0x00000000
        /*0010*/ 	.short	0x0001
        /*0012*/ 	.short	0x0008
        /*0014*/ 	.byte	0x00, 0xf0, 0x11, 0x00


	//----- nvinfo : EIATTR_KPARAM_INFO
	.align		4
.L_11:
        /*0018*/ 	.byte	0x04, 0x17
        /*001a*/ 	.short	(.L_13 - .L_12)
.L_12:
        /*001c*/ 	.word	0x00000000
        /*0020*/ 	.short	0x0000
        /*0022*/ 	.short	0x0000
        /*0024*/ 	.byte	0x00, 0xf4, 0x21, 0x00


	//----- nvinfo : EIATTR_SPARSE_MMA_MASK
	.align		4
.L_13:
        /*0028*/ 	.byte	0x03, 0x50
        /*002a*/ 	.short	0x0000


	//----- nvinfo : EIATTR_MAXREG_COUNT
	.align		4
        /*002c*/ 	.byte	0x03, 0x1b
        /*002e*/ 	.short	0x00ff


	//----- nvinfo : EIATTR_EXIT_INSTR_OFFSETS
	.align		4
        /*0030*/ 	.byte	0x04, 0x1c
        /*0032*/ 	.short	(.L_15 - .L_14)


	//   ....[0]....
.L_14:
        /*0034*/ 	.word	0x00000110


	//   ....[1]....
        /*0038*/ 	.word	0x00000140


	//----- nvinfo : EIATTR_REQNTID
	.align		4
.L_15:
        /*003c*/ 	.byte	0x04, 0x10
        /*003e*/ 	.short	(.L_17 - .L_16)
.L_16:
        /*0040*/ 	.word	0x00000020
        /*0044*/ 	.word	0x00000001
        /*0048*/ 	.word	0x00000001


	//----- nvinfo : EIATTR_CBANK_PARAM_SIZE
	.align		4
.L_17:
        /*004c*/ 	.byte	0x03, 0x19
        /*004e*/ 	.short	0x000c


	//----- nvinfo : EIATTR_PARAM_CBANK
	.align		4
        /*0050*/ 	.byte	0x04, 0x0a
        /*0052*/ 	.short	(.L_19 - .L_18)
	.align		4
.L_18:
        /*0054*/ 	.word	index@(.nv.constant0.triton_poi_fused__to_copy_add_arange_clamp_mul_sub_21)
        /*0058*/ 	.short	0x0210
        /*005a*/ 	.short	0x000c


	//----- nvinfo : EIATTR_SW_WAR
	.align		4
.L_19:
        /*005c*/ 	.byte	0x04, 0x36
        /*005e*/ 	.short	(.L_21 - .L_20)
.L_20:
        /*0060*/ 	.word	0x00000008
.L_21:


//--------------------- .nv.callgraph             --------------------------
	.section	.nv.callgraph,"",@"SHT_CUDA_CALLGRAPH"
	.align	4
	.sectionentsize	8
	.align		4
        /*0000*/ 	.word	0x00000000
	.align		4
        /*0004*/ 	.word	0xffffffff
	.align		4
        /*0008*/ 	.word	0x00000000
	.align		4
        /*000c*/ 	.word	0xfffffffe
	.align		4
        /*0010*/ 	.word	0x00000000
	.align		4
        /*0014*/ 	.word	0xfffffffd
	.align		4
        /*0018*/ 	.word	0x00000000
	.align		4
        /*001c*/ 	.word	0xfffffffc


//--------------------- .text.triton_poi_fused__to_copy_add_arange_clamp_mul_sub_21 --------------------------
	.section	.text.triton_poi_fused__to_copy_add_arange_clamp_mul_sub_21,"ax",@progbits
	.align	128
        .global         triton_poi_fused__to_copy_add_arange_clamp_mul_sub_21
        .type           triton_poi_fused__to_copy_add_arange_clamp_mul_sub_21,@function
        .size           triton_poi_fused__to_copy_add_arange_clamp_mul_sub_21,(.L_x_1 - triton_poi_fused__to_copy_add_arange_clamp_mul_sub_21)
        .other          triton_poi_fused__to_copy_add_arange_clamp_mul_sub_21,@"STO_CUDA_ENTRY STV_DEFAULT"
triton_poi_fused__to_copy_add_arange_clamp_mul_sub_21:
.text.triton_poi_fused__to_copy_add_arange_clamp_mul_sub_21:
[----:B------:R-:W0:Y:S02]  /*0000*/  LDC R1, c[0x0][0x28] ;  /* 0x00000a00ff017b82 */ /* 0x000e240000000800 */
[----:B------:R-:W1:Y:S01]  /*0010*/  S2R R6, SR_TID.X ;  /* 0x0000000000067919 */ /* 0x000e620000002100 */
[----:B------:R-:W-:Y:S01]  /*0020*/  IMAD.MOV.U32 R3, RZ, RZ, 0x3f000000 ;  /* 0x3f000000ff037424 */ /* 0x000fe200078e00ff */
[----:B------:R-:W2:Y:S01]  /*0030*/  S2R R5, SR_CTAID.X ;  /* 0x0000000000057919 */ /* 0x000ea20000002500 */
[C---:B-1----:R-:W-:Y:S02]  /*0040*/  LOP3.LUT R0, R6.reuse, 0x7, RZ, 0xc0, !PT ;  /* 0x0000000706007812 */ /* 0x042fe400078ec0ff */
[----:B------:R-:W-:-:S03]  /*0050*/  LOP3.LUT P0, RZ, R6, 0x18, RZ, 0xc0, !PT ;  /* 0x0000001806ff7812 */ /* 0x000fc6000780c0ff */
[----:B--2---:R-:W-:-:S05]  /*0060*/  IMAD R5, R5, 0x8, R0 ;  /* 0x0000000805057824 */ /* 0x004fca00078e0200 */
[----:B------:R-:W-:Y:S02]  /*0070*/  I2FP.F32.S32 R0, R5 ;  /* 0x0000000500007245 */ /* 0x000fe40000201400 */
[----:B------:R-:W-:-:S03]  /*0080*/  ISETP.LT.AND P0, PT, R5, 0x8, !P0 ;  /* 0x000000080500780c */ /* 0x000fc60004701270 */
[----:B------:R-:W-:-:S04]  /*0090*/  FADD R0, R0, 0.5 ;  /* 0x3f00000000007421 */ /* 0x000fc80000000000 */
[----:B------:R-:W-:Y:S02]  /*00a0*/  FFMA R0, R0, R3, -0.5 ;  /* 0xbf00000000007423 */ /* 0x000fe40000000003 */
[----:B------:R-:W1:Y:S03]  /*00b0*/  LDC.64 R2, c[0x0][0x210] ;  /* 0x00008400ff027b82 */ /* 0x000e660000000a00 */
[----:B------:R-:W-:-:S04]  /*00c0*/  FMNMX R0, RZ, R0, !PT ;  /* 0x00000000ff007209 */ /* 0x000fc80007800000 */
[----:B------:R-:W2:Y:S02]  /*00d0*/  F2I.TRUNC.NTZ R4, R0 ;  /* 0x0000000000047305 */ /* 0x000ea4000020f100 */
[----:B--2---:R-:W-:Y:S01]  /*00e0*/  I2FP.F32.S32 R7, R4 ;  /* 0x0000000400077245 */ /* 0x004fe20000201400 */
[----:B-1----:R-:W-:-:S04]  /*00f0*/  IMAD.WIDE R2, R5, 0x4, R2 ;  /* 0x0000000405027825 */ /* 0x002fc800078e0202 */
[----:B------:R-:W-:Y:S01]  /*0100*/  FADD.SAT R7, R0, -R7 ;  /* 0x8000000700077221 */ /* 0x000fe20000002000 */
[----:B------:R-:W-:Y:S06]  /*0110*/  @!P0 EXIT ;  /* 0x000000000000894d */ /* 0x000fec0003800000 */
[----:B------:R-:W-:Y:S02]  /*0120*/  ULDC.64 UR4, c[0x0][0x208] ;  /* 0x0000820000047ab9 */ /* 0x000fe40000000a00 */
[----:B------:R-:W-:Y:S01]  /*0130*/  STG.E desc[UR4][R2.64], R7 ;  /* 0x0000000702007986 */ /* 0x000fe2000c101904 */
[----:B------:R-:W-:Y:S05]  /*0140*/  EXIT ;  /* 0x000000000000794d */ /* 0x000fea0003800000 */
.L_x_0:
[----:B------:R-:W-:-:S00]  /*0150*/  BRA `(.L_x_0) ;  /* 0xfffffffc00fc7947 */ /* 0x000fc0000383ffff */
[----:B------:R-:W-:-:S00]  /*0160*/  NOP ;  /* 0x0000000000007918 */ /* 0x000fc00000000000 */
        /* <DEDUP_REMOVED lines=9> */
.L_x_1:


//--------------------- .nv.constant0.triton_poi_fused__to_copy_add_arange_clamp_mul_sub_21 --------------------------
	.section	.nv.constant0.triton_poi_fused__to_copy_add_arange_clamp_mul_sub_21,"a",@progbits
	.sectionflags	@""
	.align	4
.nv.constant0.triton_poi_fused__to_copy_add_arange_clamp_mul_sub_21:
	.zero		540
